	.headerflags	@"EF_CUDA_TEXMODE_UNIFIED EF_CUDA_64BIT_ADDRESS EF_CUDA_ACCELERATORS EF_CUDA_SM90 EF_CUDA_VIRTUAL_SM(EF_CUDA_SM90)"
	.elftype	@"ET_EXEC"


//--------------------- .nv.info                  --------------------------
	.section	.nv.info,"",@"SHT_CUDA_INFO"
	.align	4


	//----- nvinfo : EIATTR_REGCOUNT
	.align		4
        /*0000*/ 	.byte	0x04, 0x2f
        /*0002*/ 	.short	(.L_1 - .L_0)
	.align		4
.L_0:
        /*0004*/ 	.word	index@(triton_poi_fused_add_clamp_8)
        /*0008*/ 	.word	0x00000008


	//----- nvinfo : EIATTR_MIN_STACK_SIZE
	.align		4
.L_1:
        /*000c*/ 	.byte	0x04, 0x12
        /*000e*/ 	.short	(.L_3 - .L_2)
	.align		4
.L_2:
        /*0010*/ 	.word	index@(triton_poi_fused_add_clamp_8)
        /*0014*/ 	.word	0x00000000


	//----- nvinfo : EIATTR_FRAME_SIZE
	.align		4
.L_3:
        /*0018*/ 	.byte	0x04, 0x11
        /*001a*/ 	.short	(.L_5 - .L_4)
	.align		4
.L_4:
        /*001c*/ 	.word	index@(triton_poi_fused_add_clamp_8)
        /*0020*/ 	.word	0x00000000


	//----- nvinfo : EIATTR_MIN_STACK_SIZE
	.align		4
.L_5:
        /*0024*/ 	.byte	0x04, 0x12
        /*0026*/ 	.short	(.L_7 - .L_6)
	.align		4
.L_6:
        /*0028*/ 	.word	index@(triton_poi_fused_add_clamp_8)
        /*002c*/ 	.word	0x00000000
.L_7:


//--------------------- .nv.info.triton_poi_fused_add_clamp_8 --------------------------
	.section	.nv.info.triton_poi_fused_add_clamp_8,"",@"SHT_CUDA_INFO"
	.sectionflags	@""
	.align	4


	//----- nvinfo : EIATTR_CUDA_API_VERSION
	.align		4
        /*0000*/ 	.byte	0x04, 0x37
        /*0002*/ 	.short	(.L_9 - .L_8)
.L_8:
        /*0004*/ 	.word	0x0000007c


	//----- nvinfo : EIATTR_KPARAM_INFO
	.align		4
.L_9:
        /*0008*/ 	.byte	0x04, 0x17
        /*000a*/ 	.short	(.L_11 - .L_10)
.L_10:
        /*000c*/ 	.word	0x00000000
        /*0010*/ 	.short	0x0001
        /*0012*/ 	.short	0x0008
        /*0014*/ 	.byte	0x00, 0xf0, 0x11, 0x00


	//----- nvinfo : EIATTR_KPARAM_INFO
	.align		4
.L_11:
        /*0018*/ 	.byte	0x04, 0x17
        /*001a*/ 	.short	(.L_13 - .L_12)
.L_12:
        /*001c*/ 	.word	0x00000000
        /*0020*/ 	.short	0x0000
        /*0022*/ 	.short	0x0000
        /*0024*/ 	.byte	0x00, 0xf4, 0x21, 0x00


	//----- nvinfo : EIATTR_SPARSE_MMA_MASK
	.align		4
.L_13:
        /*0028*/ 	.byte	0x03, 0x50
        /*002a*/ 	.short	0x0000


	//----- nvinfo : EIATTR_MAXREG_COUNT
	.align		4
        /*002c*/ 	.byte	0x03, 0x1b
        /*002e*/ 	.short	0x00ff


	//----- nvinfo : EIATTR_EXIT_INSTR_OFFSETS
	.align		4
        /*0030*/ 	.byte	0x04, 0x1c
        /*0032*/ 	.short	(.L_15 - .L_14)


	//   ....[0]....
.L_14:
        /*0034*/ 	.word	0x00000100


	//   ....[1]....
        /*0038*/ 	.word	0x00000130


	//----- nvinfo : EIATTR_REQNTID
	.align		4
.L_15:
        /*003c*/ 	.byte	0x04, 0x10
        /*003e*/ 	.short	(.L_17 - .L_16)
.L_16:
        /*0040*/ 	.word	0x00000020
        /*0044*/ 	.word	0x00000001
        /*0048*/ 	.word	0x00000001


	//----- nvinfo : EIATTR_CBANK_PARAM_SIZE
	.align		4
.L_17:
        /*004c*/ 	.byte	0x03, 0x19
        /*004e*/ 	.short	0x000c


	//----- nvinfo : EIATTR_PARAM_CBANK
	.align		4
        /*0050*/ 	.byte	0x04, 0x0a
        /*0052*/ 	.short	(.L_19 - .L_18)
	.align		4
.L_18:
        /*0054*/ 	.word	index@(.nv.constant0.triton_poi_fused_add_clamp_8)
        /*0058*/ 	.short	0x0210
        /*005a*/ 	.short	0x000c


	//----- nvinfo : EIATTR_SW_WAR
	.align		4
.L_19:
        /*005c*/ 	.byte	0x04, 0x36
        /*005e*/ 	.short	(.L_21 - .L_20)
.L_20:
        /*0060*/ 	.word	0x00000008
.L_21:


//--------------------- .nv.callgraph             --------------------------
	.section	.nv.callgraph,"",@"SHT_CUDA_CALLGRAPH"
	.align	4
	.sectionentsize	8
	.align		4
        /*0000*/ 	.word	0x00000000
	.align		4
        /*0004*/ 	.word	0xffffffff
	.align		4
        /*0008*/ 	.word	0x00000000
	.align		4
        /*000c*/ 	.word	0xfffffffe
	.align		4
        /*0010*/ 	.word	0x00000000
	.align		4
        /*0014*/ 	.word	0xfffffffd
	.align		4
        /*0018*/ 	.word	0x00000000
	.align		4
        /*001c*/ 	.word	0xfffffffc


//--------------------- .text.triton_poi_fused_add_clamp_8 --------------------------
	.section	.text.triton_poi_fused_add_clamp_8,"ax",@progbits
	.align	128
        .global         triton_poi_fused_add_clamp_8
        .type           triton_poi_fused_add_clamp_8,@function
        .size           triton_poi_fused_add_clamp_8,(.L_x_1 - triton_poi_fused_add_clamp_8)
        .other          triton_poi_fused_add_clamp_8,@"STO_CUDA_ENTRY STV_DEFAULT"
triton_poi_fused_add_clamp_8:
.text.triton_poi_fused_add_clamp_8:
[----:B------:R-:W0:Y:S02]  /*0000*/  LDC R1, c[0x0][0x28] ;  /* 0x00000a00ff017b82 */ /* 0x000e240000000800 */
[----:B------:R-:W1:Y:S01]  /*0010*/  S2R R2, SR_TID.X ;  /* 0x0000000000027919 */ /* 0x000e620000002100 */
[----:B------:R-:W2:Y:S01]  /*0020*/  LDC.64 R4, c[0x0][0x210] ;  /* 0x00008400ff047b82 */ /* 0x000ea20000000a00 */
[----:B------:R-:W3:Y:S01]  /*0030*/  S2R R3, SR_CTAID.X ;  /* 0x0000000000037919 */ /* 0x000ee20000002500 */
[C---:B-1----:R-:W-:Y:S02]  /*0040*/  LOP3.LUT R0, R2.reuse, 0xf, RZ, 0xc0, !PT ;  /* 0x0000000f02007812 */ /* 0x042fe400078ec0ff */
[----:B------:R-:W-:-:S03]  /*0050*/  LOP3.LUT P0, RZ, R2, 0x10, RZ, 0xc0, !PT ;  /* 0x0000001002ff7812 */ /* 0x000fc6000780c0ff */
[----:B---3--:R-:W-:-:S04]  /*0060*/  IMAD R3, R3, 0x10, R0 ;  /* 0x0000001003037824 */ /* 0x008fc800078e0200 */
[C---:B--2---:R-:W-:Y:S01]  /*0070*/  IMAD.WIDE R4, R3.reuse, 0x8, R4 ;  /* 0x0000000803047825 */ /* 0x044fe200078e0204 */
[----:B------:R-:W-:Y:S02]  /*0080*/  I2FP.F32.S32 R0, R3 ;  /* 0x0000000300007245 */ /* 0x000fe40000201400 */
[----:B------:R-:W-:-:S03]  /*0090*/  ISETP.LT.AND P0, PT, R3, 0x10, !P0 ;  /* 0x000000100300780c */ /* 0x000fc60004701270 */
[----:B------:R-:W-:-:S05]  /*00a0*/  FMUL R0, R0, 0.20000000298023223877 ;  /* 0x3e4ccccd00007820 */ /* 0x000fca0000400000 */
[----:B------:R-:W-:-:S06]  /*00b0*/  FMNMX R0, RZ, R0, !PT ;  /* 0x00000000ff007209 */ /* 0x000fcc0007800000 */
[----:B------:R-:W1:Y:S02]  /*00c0*/  F2I.TRUNC.NTZ R0, R0 ;  /* 0x0000000000007305 */ /* 0x000e64000020f100 */
[----:B-1----:R-:W-:-:S05]  /*00d0*/  VIMNMX R2, R0, 0x2, PT ;  /* 0x0000000200027848 */ /* 0x002fca0003fe0100 */
[----:B------:R-:W-:-:S05]  /*00e0*/  VIADD R2, R2, 0x1 ;  /* 0x0000000102027836 */ /* 0x000fca0000000000 */
[----:B------:R-:W-:Y:S01]  /*00f0*/  SHF.R.S32.HI R3, RZ, 0x1f, R2 ;  /* 0x0000001fff037819 */ /* 0x000fe20000011402 */
[----:B------:R-:W-:Y:S06]  /*0100*/  @!P0 EXIT ;  /* 0x000000000000894d */ /* 0x000fec0003800000 */
[----:B------:R-:W-:Y:S02]  /*0110*/  ULDC.64 UR4, c[0x0][0x208] ;  /* 0x0000820000047ab9 */ /* 0x000fe40000000a00 */
[----:B------:R-:W-:Y:S01]  /*0120*/  STG.E.64 desc[UR4][R4.64], R2 ;  /* 0x0000000204007986 */ /* 0x000fe2000c101b04 */
[----:B------:R-:W-:Y:S05]  /*0130*/  EXIT ;  /* 0x000000000000794d */ /* 0x000fea0003800000 */
.L_x_0:
[----:B------:R-:W-:-:S00]  /*0140*/  BRA `(.L_x_0) ;  /* 0xfffffffc00fc7947 */ /* 0x000fc0000383ffff */
[----:B------:R-:W-:-:S00]  /*0150*/  NOP ;  /* 0x0000000000007918 */ /* 0x000fc00000000000 */
        /* <DEDUP_REMOVED lines=10> */
.L_x_1:


//--------------------- .nv.constant0.triton_poi_fused_add_clamp_8 --------------------------
	.section	.nv.constant0.triton_poi_fused_add_clamp_8,"a",@progbits
	.sectionflags	@""
	.align	4
.nv.constant0.triton_poi_fused_add_clamp_8:
	.zero		540
